//
// Generated by NVIDIA NVVM Compiler
//
// Compiler Build ID: CL-36424714
// Cuda compilation tools, release 13.0, V13.0.88
// Based on NVVM 20.0.0
//

.version 9.0
.target sm_100
.address_size 64

	// .globl	_Z9GpuUpdateP8Particlei6float3

.visible .entry _Z9GpuUpdateP8Particlei6float3(
	.param .u64 .ptr .align 1 _Z9GpuUpdateP8Particlei6float3_param_0,
	.param .u32 _Z9GpuUpdateP8Particlei6float3_param_1,
	.param .align 4 .b8 _Z9GpuUpdateP8Particlei6float3_param_2[12]
)
{
	.reg .pred 	%p<2>;
	.reg .b32 	%r<6>;
	.reg .b32 	%f<16>;
	.reg .b64 	%rd<5>;

	ld.param.f32 	%f3, [_Z9GpuUpdateP8Particlei6float3_param_2+8];
	ld.param.f32 	%f2, [_Z9GpuUpdateP8Particlei6float3_param_2+4];
	ld.param.f32 	%f1, [_Z9GpuUpdateP8Particlei6float3_param_2];
	ld.param.u64 	%rd1, [_Z9GpuUpdateP8Particlei6float3_param_0];
	ld.param.u32 	%r2, [_Z9GpuUpdateP8Particlei6float3_param_1];
	mov.u32 	%r3, %ntid.x;
	mov.u32 	%r4, %ctaid.x;
	mov.u32 	%r5, %tid.x;
	mad.lo.s32 	%r1, %r3, %r4, %r5;
	setp.ge.u32 	%p1, %r1, %r2;
	@%p1 bra 	$L__BB0_2;
	cvta.to.global.u64 	%rd2, %rd1;
	mul.wide.u32 	%rd3, %r1, 24;
	add.s64 	%rd4, %rd2, %rd3;
	ld.global.f32 	%f4, [%rd4+12];
	add.f32 	%f5, %f1, %f4;
	st.global.f32 	[%rd4+12], %f5;
	ld.global.f32 	%f6, [%rd4+16];
	add.f32 	%f7, %f2, %f6;
	st.global.f32 	[%rd4+16], %f7;
	ld.global.f32 	%f8, [%rd4+20];
	add.f32 	%f9, %f3, %f8;
	st.global.f32 	[%rd4+20], %f9;
	ld.global.f32 	%f10, [%rd4];
	add.f32 	%f11, %f5, %f10;
	st.global.f32 	[%rd4], %f11;
	ld.global.f32 	%f12, [%rd4+4];
	add.f32 	%f13, %f7, %f12;
	st.global.f32 	[%rd4+4], %f13;
	ld.global.f32 	%f14, [%rd4+8];
	add.f32 	%f15, %f9, %f14;
	st.global.f32 	[%rd4+8], %f15;
$L__BB0_2:
	ret;

}


// ===== COMPILED SASS (sm_100) =====

	.target	sm_100

	.elftype	@"ET_EXEC"


//--------------------- .note.nv.tkinfo           --------------------------
	.section	.note.nv.tkinfo,"",@"SHT_NOTE"
	.sectionflags	@"SHF_NOTE_NV_TKINFO"
	.tkinfo
        /*0018*/ 	.word	0x00000002
        /*0030*/ 	.string	""
        /*0030*/ 	.string	"ptxas"
        /*0030*/ 	.string	"Cuda compilation tools, release 13.0, V13.0.88"
        /*0030*/ 	.string	"Build cuda_13.0.r13.0/compiler.36424714_0"
        /*0030*/ 	.string	"-arch sm_100 -m 64 "



//--------------------- .note.nv.cuinfo           --------------------------
	.section	.note.nv.cuinfo,"",@"SHT_NOTE"
	.sectionflags	@"SHF_NOTE_NV_CUINFO"
        /*0018*/ 	.short	0x0002
        /*001a*/ 	.short	0x0064
        /*001c*/ 	.short	0x0082
	.zero		2


//--------------------- .nv.info                  --------------------------
	.section	.nv.info,"",@"SHT_CUDA_INFO"
	.align	4


	//----- nvinfo : EIATTR_REGCOUNT
	.align		4
        /*0000*/ 	.byte	0x04, 0x2f
        /*0002*/ 	.short	(.L_1 - .L_0)
	.align		4
.L_0:
        /*0004*/ 	.word	index@(_Z9GpuUpdateP8Particlei6float3)
        /*0008*/ 	.word	0x00000012


	//----- nvinfo : EIATTR_FRAME_SIZE
	.align		4
.L_1:
        /*000c*/ 	.byte	0x04, 0x11
        /*000e*/ 	.short	(.L_3 - .L_2)
	.align		4
.L_2:
        /*0010*/ 	.word	index@(_Z9GpuUpdateP8Particlei6float3)
        /*0014*/ 	.word	0x00000000


	//----- nvinfo : EIATTR_MIN_STACK_SIZE
	.align		4
.L_3:
        /*0018*/ 	.byte	0x04, 0x12
        /*001a*/ 	.short	(.L_5 - .L_4)
	.align		4
.L_4:
        /*001c*/ 	.word	index@(_Z9GpuUpdateP8Particlei6float3)
        /*0020*/ 	.word	0x00000000
.L_5:


//--------------------- .nv.compat                --------------------------
	.section	.nv.compat,"",@"SHT_CUDA_COMPAT_INFO"
	.align	4
        /*0000*/ 	.byte	0x02, 0x09, 0x00, 0x00, 0x02, 0x02, 0x01, 0x00, 0x02, 0x05, 0x05, 0x00, 0x03, 0x07, 0x01, 0x01
        /*0010*/ 	.byte	0x02, 0x03, 0x00, 0x00, 0x02, 0x06, 0x01, 0x00, 0x04, 0x0b, 0x08, 0x00, 0x09, 0x00, 0x00, 0x00
        /*0020*/ 	.byte	0x00, 0x00, 0x00, 0x00


//--------------------- .nv.info._Z9GpuUpdateP8Particlei6float3 --------------------------
	.section	.nv.info._Z9GpuUpdateP8Particlei6float3,"",@"SHT_CUDA_INFO"
	.sectionflags	@""
	.align	4


	//----- nvinfo : EIATTR_CUDA_API_VERSION
	.align		4
        /*0000*/ 	.byte	0x04, 0x37
        /*0002*/ 	.short	(.L_7 - .L_6)
.L_6:
        /*0004*/ 	.word	0x00000082


	//----- nvinfo : EIATTR_KPARAM_INFO
	.align		4
.L_7:
        /*0008*/ 	.byte	0x04, 0x17
        /*000a*/ 	.short	(.L_9 - .L_8)
.L_8:
        /*000c*/ 	.word	0x00000000
        /*0010*/ 	.short	0x0002
        /*0012*/ 	.short	0x000c
        /*0014*/ 	.byte	0x00, 0xf0, 0x31, 0x00


	//----- nvinfo : EIATTR_KPARAM_INFO
	.align		4
.L_9:
        /*0018*/ 	.byte	0x04, 0x17
        /*001a*/ 	.short	(.L_11 - .L_10)
.L_10:
        /*001c*/ 	.word	0x00000000
        /*0020*/ 	.short	0x0001
        /*0022*/ 	.short	0x0008
        /*0024*/ 	.byte	0x00, 0xf0, 0x11, 0x00


	//----- nvinfo : EIATTR_KPARAM_INFO
	.align		4
.L_11:
        /*0028*/ 	.byte	0x04, 0x17
        /*002a*/ 	.short	(.L_13 - .L_12)
.L_12:
        /*002c*/ 	.word	0x00000000
        /*0030*/ 	.short	0x0000
        /*0032*/ 	.short	0x0000
        /*0034*/ 	.byte	0x00, 0xf5, 0x21, 0x00


	//----- nvinfo : EIATTR_SPARSE_MMA_MASK
	.align		4
.L_13:
        /*0038*/ 	.byte	0x03, 0x50
        /*003a*/ 	.short	0x0000


	//----- nvinfo : EIATTR_MAXREG_COUNT
	.align		4
        /*003c*/ 	.byte	0x03, 0x1b
        /*003e*/ 	.short	0x00ff


	//----- nvinfo : EIATTR_MERCURY_ISA_VERSION
	.align		4
        /*0040*/ 	.byte	0x03, 0x5f
        /*0042*/ 	.short	0x0101


	//----- nvinfo : EIATTR_VRC_CTA_INIT_COUNT
	.align		4
        /*0044*/ 	.byte	0x02, 0x4a
	.zero		1
	.zero		1


	//----- nvinfo : EIATTR_EXIT_INSTR_OFFSETS
	.align		4
        /*0048*/ 	.byte	0x04, 0x1c
        /*004a*/ 	.short	(.L_15 - .L_14)


	//   ....[0]....
.L_14:
        /*004c*/ 	.word	0x00000070


	//   ....[1]....
        /*0050*/ 	.word	0x000001f0


	//----- nvinfo : EIATTR_CBANK_PARAM_SIZE
	.align		4
.L_15:
        /*0054*/ 	.byte	0x03, 0x19
        /*0056*/ 	.short	0x0018


	//----- nvinfo : EIATTR_PARAM_CBANK
	.align		4
        /*0058*/ 	.byte	0x04, 0x0a
        /*005a*/ 	.short	(.L_17 - .L_16)
	.align		4
.L_16:
        /*005c*/ 	.word	index@(.nv.constant0._Z9GpuUpdateP8Particlei6float3)
        /*0060*/ 	.short	0x0380
        /*0062*/ 	.short	0x0018


	//----- nvinfo : EIATTR_SW_WAR
	.align		4
.L_17:
        /*0064*/ 	.byte	0x04, 0x36
        /*0066*/ 	.short	(.L_19 - .L_18)
.L_18:
        /*0068*/ 	.word	0x00000008
.L_19:


//--------------------- .nv.callgraph             --------------------------
	.section	.nv.callgraph,"",@"SHT_CUDA_CALLGRAPH"
	.align	4
	.sectionentsize	8
	.align		4
        /*0000*/ 	.word	0x00000000
	.align		4
        /*0004*/ 	.word	0xffffffff
	.align		4
        /*0008*/ 	.word	0x00000000
	.align		4
        /*000c*/ 	.word	0xfffffffe
	.align		4
        /*0010*/ 	.word	0x00000000
	.align		4
        /*0014*/ 	.word	0xfffffffd
	.align		4
        /*0018*/ 	.word	0x00000000
	.align		4
        /*001c*/ 	.word	0xfffffffc


//--------------------- .text._Z9GpuUpdateP8Particlei6float3 --------------------------
	.section	.text._Z9GpuUpdateP8Particlei6float3,"ax",@progbits
	.align	128
        .global         _Z9GpuUpdateP8Particlei6float3
        .type           _Z9GpuUpdateP8Particlei6float3,@function
        .size           _Z9GpuUpdateP8Particlei6float3,(.L_x_1 - _Z9GpuUpdateP8Particlei6float3)
        .other          _Z9GpuUpdateP8Particlei6float3,@"STO_CUDA_ENTRY STV_DEFAULT"
_Z9GpuUpdateP8Particlei6float3:
.text._Z9GpuUpdateP8Particlei6float3:
[----:B------:R-:W-:Y:S01]  /*0000*/  LDC R1, c[0x0][0x37c] ;  /* 0x0000df00ff017b82 */ /* 0x000fe20000000800 */
[----:B------:R-:W0:Y:S01]  /*0010*/  S2R R5, SR_CTAID.X ;  /* 0x0000000000057919 */ /* 0x000e220000002500 */
[----:B------:R-:W0:Y:S01]  /*0020*/  LDCU UR4, c[0x0][0x360] ;  /* 0x00006c00ff0477ac */ /* 0x000e220008000800 */
[----:B------:R-:W0:Y:S01]  /*0030*/  S2R R0, SR_TID.X ;  /* 0x0000000000007919 */ /* 0x000e220000002100 */
[----:B------:R-:W1:Y:S01]  /*0040*/  LDCU UR5, c[0x0][0x388] ;  /* 0x00007100ff0577ac */ /* 0x000e620008000800 */
[----:B0-----:R-:W-:-:S05]  /*0050*/  IMAD R5, R5, UR4, R0 ;  /* 0x0000000405057c24 */ /* 0x001fca000f8e0200 */
[----:B-1----:R-:W-:-:S13]  /*0060*/  ISETP.GE.U32.AND P0, PT, R5, UR5, PT ;  /* 0x0000000505007c0c */ /* 0x002fda000bf06070 */
[----:B------:R-:W-:Y:S05]  /*0070*/  @P0 EXIT ;  /* 0x000000000000094d */ /* 0x000fea0003800000 */
[----:B------:R-:W0:Y:S01]  /*0080*/  LDC.64 R2, c[0x0][0x380] ;  /* 0x0000e000ff027b82 */ /* 0x000e220000000a00 */
[----:B------:R-:W1:Y:S01]  /*0090*/  LDCU.64 UR4, c[0x0][0x358] ;  /* 0x00006b00ff0477ac */ /* 0x000e620008000a00 */
[----:B------:R-:W2:Y:S01]  /*00a0*/  LDCU UR6, c[0x0][0x38c] ;  /* 0x00007180ff0677ac */ /* 0x000ea20008000800 */
[----:B------:R-:W3:Y:S01]  /*00b0*/  LDCU.64 UR8, c[0x0][0x390] ;  /* 0x00007200ff0877ac */ /* 0x000ee20008000a00 */
[----:B0-----:R-:W-:-:S05]  /*00c0*/  IMAD.WIDE.U32 R2, R5, 0x18, R2 ;  /* 0x0000001805027825 */ /* 0x001fca00078e0002 */
[----:B-1----:R-:W2:Y:S04]  /*00d0*/  LDG.E R0, desc[UR4][R2.64+0xc] ;  /* 0x00000c0402007981 */ /* 0x002ea8000c1e1900 */
[----:B------:R-:W3:Y:S04]  /*00e0*/  LDG.E R4, desc[UR4][R2.64+0x10] ;  /* 0x0000100402047981 */ /* 0x000ee8000c1e1900 */
[----:B------:R-:W4:Y:S04]  /*00f0*/  LDG.E R6, desc[UR4][R2.64+0x14] ;  /* 0x0000140402067981 */ /* 0x000f28000c1e1900 */
[----:B------:R-:W5:Y:S04]  /*0100*/  LDG.E R8, desc[UR4][R2.64] ;  /* 0x0000000402087981 */ /* 0x000f68000c1e1900 */
[----:B------:R-:W5:Y:S04]  /*0110*/  LDG.E R10, desc[UR4][R2.64+0x4] ;  /* 0x00000404020a7981 */ /* 0x000f68000c1e1900 */
[----:B------:R-:W5:Y:S01]  /*0120*/  LDG.E R12, desc[UR4][R2.64+0x8] ;  /* 0x00000804020c7981 */ /* 0x000f62000c1e1900 */
[----:B--2---:R-:W-:Y:S01]  /*0130*/  FADD R5, R0, UR6 ;  /* 0x0000000600057e21 */ /* 0x004fe20008000000 */
[----:B---3--:R-:W-:-:S04]  /*0140*/  FADD R7, R4, UR8 ;  /* 0x0000000804077e21 */ /* 0x008fc80008000000 */
[----:B------:R-:W-:Y:S01]  /*0150*/  STG.E desc[UR4][R2.64+0xc], R5 ;  /* 0x00000c0502007986 */ /* 0x000fe2000c101904 */
[----:B----4-:R-:W-:-:S03]  /*0160*/  FADD R9, R6, UR9 ;  /* 0x0000000906097e21 */ /* 0x010fc60008000000 */
[----:B------:R-:W-:Y:S01]  /*0170*/  STG.E desc[UR4][R2.64+0x10], R7 ;  /* 0x0000100702007986 */ /* 0x000fe2000c101904 */
[----:B-----5:R-:W-:-:S03]  /*0180*/  FADD R11, R5, R8 ;  /* 0x00000008050b7221 */ /* 0x020fc60000000000 */
[----:B------:R-:W-:Y:S01]  /*0190*/  STG.E desc[UR4][R2.64+0x14], R9 ;  /* 0x0000140902007986 */ /* 0x000fe2000c101904 */
[----:B------:R-:W-:-:S03]  /*01a0*/  FADD R13, R7, R10 ;  /* 0x0000000a070d7221 */ /* 0x000fc60000000000 */
[----:B------:R-:W-:Y:S01]  /*01b0*/  STG.E desc[UR4][R2.64], R11 ;  /* 0x0000000b02007986 */ /* 0x000fe2000c101904 */
[----:B------:R-:W-:-:S03]  /*01c0*/  FADD R15, R9, R12 ;  /* 0x0000000c090f7221 */ /* 0x000fc60000000000 */
[----:B------:R-:W-:Y:S04]  /*01d0*/  STG.E desc[UR4][R2.64+0x4], R13 ;  /* 0x0000040d02007986 */ /* 0x000fe8000c101904 */
[----:B------:R-:W-:Y:S01]  /*01e0*/  STG.E desc[UR4][R2.64+0x8], R15 ;  /* 0x0000080f02007986 */ /* 0x000fe2000c101904 */
[----:B------:R-:W-:Y:S05]  /*01f0*/  EXIT ;  /* 0x000000000000794d */ /* 0x000fea0003800000 */
.L_x_0:
[----:B------:R-:W-:-:S00]  /*0200*/  BRA `(.L_x_0) ;  /* 0xfffffffc00fc7947 */ /* 0x000fc0000383ffff */
[----:B------:R-:W-:-:S00]  /*0210*/  NOP ;  /* 0x0000000000007918 */ /* 0x000fc00000000000 */
        /* <DEDUP_REMOVED lines=14> */
.L_x_1:


//--------------------- .nv.shared.reserved.0     --------------------------
	.section	.nv.shared.reserved.0,"aw",@nobits
	.weak		__nv_reservedSMEM_offset_0_alias
	.size		__nv_reservedSMEM_offset_0_alias, 0, 64
	.other		__nv_reservedSMEM_offset_0_alias,@"STO_CUDA_RESERVED_SHARED STV_DEFAULT"
__nv_reservedSMEM_offset_0_alias:
	.zero		0
	.zero		64


//--------------------- .nv.constant0._Z9GpuUpdateP8Particlei6float3 --------------------------
	.section	.nv.constant0._Z9GpuUpdateP8Particlei6float3,"a",@progbits
	.sectionflags	@""
	.align	4
.nv.constant0._Z9GpuUpdateP8Particlei6float3:
	.zero		920


//--------------------- SYMBOLS --------------------------

	.type		.nv.reservedSmem.offset0,@object
	.size		.nv.reservedSmem.offset0,0x4
